	.headerflags	@"EF_CUDA_TEXMODE_UNIFIED EF_CUDA_64BIT_ADDRESS EF_CUDA_ACCELERATORS EF_CUDA_SM90 EF_CUDA_VIRTUAL_SM(EF_CUDA_SM90)"
	.elftype	@"ET_EXEC"


//--------------------- .nv.info                  --------------------------
	.section	.nv.info,"",@"SHT_CUDA_INFO"
	.align	4


	//----- nvinfo : EIATTR_REGCOUNT
	.align		4
        /*0000*/ 	.byte	0x04, 0x2f
        /*0002*/ 	.short	(.L_2 - .L_1)
	.align		4
.L_1:
        /*0004*/ 	.word	index@(triton_red_fused_add_convolution_native_group_norm_15)
        /*0008*/ 	.word	0x00000020


	//----- nvinfo : EIATTR_MIN_STACK_SIZE
	.align		4
.L_2:
        /*000c*/ 	.byte	0x04, 0x12
        /*000e*/ 	.short	(.L_4 - .L_3)
	.align		4
.L_3:
        /*0010*/ 	.word	index@(triton_red_fused_add_convolution_native_group_norm_15)
        /*0014*/ 	.word	0x00000000


	//----- nvinfo : EIATTR_FRAME_SIZE
	.align		4
.L_4:
        /*0018*/ 	.byte	0x04, 0x11
        /*001a*/ 	.short	(.L_6 - .L_5)
	.align		4
.L_5:
        /*001c*/ 	.word	index@(triton_red_fused_add_convolution_native_group_norm_15)
        /*0020*/ 	.word	0x00000000


	//----- nvinfo : EIATTR_MIN_STACK_SIZE
	.align		4
.L_6:
        /*0024*/ 	.byte	0x04, 0x12
        /*0026*/ 	.short	(.L_8 - .L_7)
	.align		4
.L_7:
        /*0028*/ 	.word	index@(triton_red_fused_add_convolution_native_group_norm_15)
        /*002c*/ 	.word	0x00000000
.L_8:


//--------------------- .nv.info.triton_red_fused_add_convolution_native_group_norm_15 --------------------------
	.section	.nv.info.triton_red_fused_add_convolution_native_group_norm_15,"",@"SHT_CUDA_INFO"
	.sectionflags	@""
	.align	4


	//----- nvinfo : EIATTR_CUDA_API_VERSION
	.align		4
        /*0000*/ 	.byte	0x04, 0x37
        /*0002*/ 	.short	(.L_10 - .L_9)
.L_9:
        /*0004*/ 	.word	0x0000007c


	//----- nvinfo : EIATTR_KPARAM_INFO
	.align		4
.L_10:
        /*0008*/ 	.byte	0x04, 0x17
        /*000a*/ 	.short	(.L_12 - .L_11)
.L_11:
        /*000c*/ 	.word	0x00000000
        /*0010*/ 	.short	0x0007
        /*0012*/ 	.short	0x0034
        /*0014*/ 	.byte	0x00, 0xf0, 0x11, 0x00


	//----- nvinfo : EIATTR_KPARAM_INFO
	.align		4
.L_12:
        /*0018*/ 	.byte	0x04, 0x17
        /*001a*/ 	.short	(.L_14 - .L_13)
.L_13:
        /*001c*/ 	.word	0x00000000
        /*0020*/ 	.short	0x0006
        /*0022*/ 	.short	0x0030
        /*0024*/ 	.byte	0x00, 0xf0, 0x11, 0x00


	//----- nvinfo : EIATTR_KPARAM_INFO
	.align		4
.L_14:
        /*0028*/ 	.byte	0x04, 0x17
        /*002a*/ 	.short	(.L_16 - .L_15)
.L_15:
        /*002c*/ 	.word	0x00000000
        /*0030*/ 	.short	0x0005
        /*0032*/ 	.short	0x0028
        /*0034*/ 	.byte	0x00, 0xf4, 0x21, 0x00


	//----- nvinfo : EIATTR_KPARAM_INFO
	.align		4
.L_16:
        /*0038*/ 	.byte	0x04, 0x17
        /*003a*/ 	.short	(.L_18 - .L_17)
.L_17:
        /*003c*/ 	.word	0x00000000
        /*0040*/ 	.short	0x0004
        /*0042*/ 	.short	0x0020
        /*0044*/ 	.byte	0x00, 0xf4, 0x21, 0x00


	//----- nvinfo : EIATTR_KPARAM_INFO
	.align		4
.L_18:
        /*0048*/ 	.byte	0x04, 0x17
        /*004a*/ 	.short	(.L_20 - .L_19)
.L_19:
        /*004c*/ 	.word	0x00000000
        /*0050*/ 	.short	0x0003
        /*0052*/ 	.short	0x0018
        /*0054*/ 	.byte	0x00, 0xf4, 0x21, 0x00


	//----- nvinfo : EIATTR_KPARAM_INFO
	.align		4
.L_20:
        /*0058*/ 	.byte	0x04, 0x17
        /*005a*/ 	.short	(.L_22 - .L_21)
.L_21:
        /*005c*/ 	.word	0x00000000
        /*0060*/ 	.short	0x0002
        /*0062*/ 	.short	0x0010
        /*0064*/ 	.byte	0x00, 0xf4, 0x21, 0x00


	//----- nvinfo : EIATTR_KPARAM_INFO
	.align		4
.L_22:
        /*0068*/ 	.byte	0x04, 0x17
        /*006a*/ 	.short	(.L_24 - .L_23)
.L_23:
        /*006c*/ 	.word	0x00000000
        /*0070*/ 	.short	0x0001
        /*0072*/ 	.short	0x0008
        /*0074*/ 	.byte	0x00, 0xf4, 0x21, 0x00


	//----- nvinfo : EIATTR_KPARAM_INFO
	.align		4
.L_24:
        /*0078*/ 	.byte	0x04, 0x17
        /*007a*/ 	.short	(.L_26 - .L_25)
.L_25:
        /*007c*/ 	.word	0x00000000
        /*0080*/ 	.short	0x0000
        /*0082*/ 	.short	0x0000
        /*0084*/ 	.byte	0x00, 0xf4, 0x21, 0x00


	//----- nvinfo : EIATTR_SPARSE_MMA_MASK
	.align		4
.L_26:
        /*0088*/ 	.byte	0x03, 0x50
        /*008a*/ 	.short	0x0000


	//----- nvinfo : EIATTR_MAXREG_COUNT
	.align		4
        /*008c*/ 	.byte	0x03, 0x1b
        /*008e*/ 	.short	0x0080


	//----- nvinfo : EIATTR_COOP_GROUP_MASK_REGIDS
	.align		4
        /*0090*/ 	.byte	0x04, 0x29
        /*0092*/ 	.short	(.L_28 - .L_27)


	//   ....[0]....
.L_27:
        /*0094*/ 	.word	0xffffffff


	//   ....[1]....
        /*0098*/ 	.word	0xffffffff


	//   ....[2]....
        /*009c*/ 	.word	0xffffffff


	//   ....[3]....
        /*00a0*/ 	.word	0xffffffff


	//   ....[4]....
        /*00a4*/ 	.word	0xffffffff


	//   ....[5]....
        /*00a8*/ 	.word	0xffffffff


	//   ....[6]....
        /*00ac*/ 	.word	0xffffffff


	//   ....[7]....
        /*00b0*/ 	.word	0xffffffff


	//   ....[8]....
        /*00b4*/ 	.word	0xffffffff


	//   ....[9]....
        /*00b8*/ 	.word	0xffffffff


	//   ....[10]....
        /*00bc*/ 	.word	0xffffffff


	//   ....[11]....
        /*00c0*/ 	.word	0xffffffff


	//   ....[12]....
        /*00c4*/ 	.word	0xffffffff


	//   ....[13]....
        /*00c8*/ 	.word	0xffffffff


	//   ....[14]....
        /*00cc*/ 	.word	0xffffffff


	//   ....[15]....
        /*00d0*/ 	.word	0xffffffff


	//   ....[16]....
        /*00d4*/ 	.word	0xffffffff


	//   ....[17]....
        /*00d8*/ 	.word	0xffffffff


	//   ....[18]....
        /*00dc*/ 	.word	0xffffffff


	//   ....[19]....
        /*00e0*/ 	.word	0xffffffff


	//   ....[20]....
        /*00e4*/ 	.word	0xffffffff


	//   ....[21]....
        /*00e8*/ 	.word	0xffffffff


	//----- nvinfo : EIATTR_COOP_GROUP_INSTR_OFFSETS
	.align		4
.L_28:
        /*00ec*/ 	.byte	0x04, 0x28
        /*00ee*/ 	.short	(.L_30 - .L_29)


	//   ....[0]....
.L_29:
        /*00f0*/ 	.word	0x00000ac0


	//   ....[1]....
        /*00f4*/ 	.word	0x00000b70


	//   ....[2]....
        /*00f8*/ 	.word	0x00000c20


	//   ....[3]....
        /*00fc*/ 	.word	0x00000cd0


	//   ....[4]....
        /*0100*/ 	.word	0x00000d60


	//   ....[5]....
        /*0104*/ 	.word	0x00000e60


	//   ....[6]....
        /*0108*/ 	.word	0x00000ee0


	//   ....[7]....
        /*010c*/ 	.word	0x00001000


	//   ....[8]....
        /*0110*/ 	.word	0x00001090


	//   ....[9]....
        /*0114*/ 	.word	0x000010e0


	//   ....[10]....
        /*0118*/ 	.word	0x00001280


	//   ....[11]....
        /*011c*/ 	.word	0x00001290


	//   ....[12]....
        /*0120*/ 	.word	0x000012e0


	//   ....[13]....
        /*0124*/ 	.word	0x00001320


	//   ....[14]....
        /*0128*/ 	.word	0x000013c0


	//   ....[15]....
        /*012c*/ 	.word	0x00001430


	//   ....[16]....
        /*0130*/ 	.word	0x00001470


	//   ....[17]....
        /*0134*/ 	.word	0x00001570


	//   ....[18]....
        /*0138*/ 	.word	0x000015a0


	//   ....[19]....
        /*013c*/ 	.word	0x000015c0


	//   ....[20]....
        /*0140*/ 	.word	0x000016b0


	//   ....[21]....
        /*0144*/ 	.word	0x000016f0


	//----- nvinfo : EIATTR_EXIT_INSTR_OFFSETS
	.align		4
.L_30:
        /*0148*/ 	.byte	0x04, 0x1c
        /*014a*/ 	.short	(.L_32 - .L_31)


	//   ....[0]....
.L_31:
        /*014c*/ 	.word	0x000018c0


	//   ....[1]....
        /*0150*/ 	.word	0x00001900


	//----- nvinfo : EIATTR_REQNTID
	.align		4
.L_32:
        /*0154*/ 	.byte	0x04, 0x10
        /*0156*/ 	.short	(.L_34 - .L_33)
.L_33:
        /*0158*/ 	.word	0x00000200
        /*015c*/ 	.word	0x00000001
        /*0160*/ 	.word	0x00000001


	//----- nvinfo : EIATTR_CBANK_PARAM_SIZE
	.align		4
.L_34:
        /*0164*/ 	.byte	0x03, 0x19
        /*0166*/ 	.short	0x0038


	//----- nvinfo : EIATTR_PARAM_CBANK
	.align		4
        /*0168*/ 	.byte	0x04, 0x0a
        /*016a*/ 	.short	(.L_36 - .L_35)
	.align		4
.L_35:
        /*016c*/ 	.word	index@(.nv.constant0.triton_red_fused_add_convolution_native_group_norm_15)
        /*0170*/ 	.short	0x0210
        /*0172*/ 	.short	0x0038


	//----- nvinfo : EIATTR_SW_WAR
	.align		4
.L_36:
        /*0174*/ 	.byte	0x04, 0x36
        /*0176*/ 	.short	(.L_38 - .L_37)
.L_37:
        /*0178*/ 	.word	0x00000008
.L_38:


//--------------------- .nv.callgraph             --------------------------
	.section	.nv.callgraph,"",@"SHT_CUDA_CALLGRAPH"
	.align	4
	.sectionentsize	8
	.align		4
        /*0000*/ 	.word	0x00000000
	.align		4
        /*0004*/ 	.word	0xffffffff
	.align		4
        /*0008*/ 	.word	0x00000000
	.align		4
        /*000c*/ 	.word	0xfffffffe
	.align		4
        /*0010*/ 	.word	0x00000000
	.align		4
        /*0014*/ 	.word	0xfffffffd
	.align		4
        /*0018*/ 	.word	0x00000000
	.align		4
        /*001c*/ 	.word	0xfffffffc


//--------------------- .nv.constant4             --------------------------
	.section	.nv.constant4,"a",@progbits
	.align	8
	.align		8
.nv.constant4:
        /*0000*/ 	.dword	_$_str


//--------------------- .text.triton_red_fused_add_convolution_native_group_norm_15 --------------------------
	.section	.text.triton_red_fused_add_convolution_native_group_norm_15,"ax",@progbits
	.sectionflags	@"SHF_BARRIERS=1"
	.align	128
        .global         triton_red_fused_add_convolution_native_group_norm_15
        .type           triton_red_fused_add_convolution_native_group_norm_15,@function
        .size           triton_red_fused_add_convolution_native_group_norm_15,(.L_x_1 - triton_red_fused_add_convolution_native_group_norm_15)
        .other          triton_red_fused_add_convolution_native_group_norm_15,@"STO_CUDA_ENTRY STV_DEFAULT"
triton_red_fused_add_convolution_native_group_norm_15:
.text.triton_red_fused_add_convolution_native_group_norm_15:
[----:B------:R-:W0:Y:S01]  /*0000*/  LDC R1, c[0x0][0x28] ;  /* 0x00000a00ff017b82 */ /* 0x000e220000000800 */
[----:B------:R-:W1:Y:S07]  /*0010*/  S2R R5, SR_TID.X ;  /* 0x0000000000057919 */ /* 0x000e6e0000002100 */
[----:B------:R-:W2:Y:S01]  /*0020*/  LDC.64 R12, c[0x0][0x210] ;  /* 0x00008400ff0c7b82 */ /* 0x000ea20000000a00 */
[----:B------:R-:W-:Y:S02]  /*0030*/  CS2R R8, SRZ ;  /* 0x0000000000087805 */ /* 0x000fe4000001ff00 */
[----:B------:R-:W-:Y:S01]  /*0040*/  CS2R R10, SRZ ;  /* 0x00000000000a7805 */ /* 0x000fe2000001ff00 */
[----:B------:R-:W3:Y:S01]  /*0050*/  S2R R0, SR_CTAID.X ;  /* 0x0000000000007919 */ /* 0x000ee20000002500 */
[----:B------:R-:W-:-:S03]  /*0060*/  ULDC.64 UR6, c[0x0][0x208] ;  /* 0x0000820000067ab9 */ /* 0x000fc60000000a00 */
[----:B------:R-:W4:Y:S01]  /*0070*/  S2UR UR5, SR_CgaCtaId ;  /* 0x00000000000579c3 */ /* 0x000f220000008800 */
[----:B------:R-:W-:-:S07]  /*0080*/  UMOV UR4, 0x400 ;  /* 0x0000040000047882 */ /* 0x000fce0000000000 */
[----:B------:R-:W5:Y:S01]  /*0090*/  LDC.64 R16, c[0x0][0x220] ;  /* 0x00008800ff107b82 */ /* 0x000f620000000a00 */
[----:B-1----:R-:W-:-:S04]  /*00a0*/  SHF.L.U32 R6, R5, 0x2, RZ ;  /* 0x0000000205067819 */ /* 0x002fc800000006ff */
[----:B------:R-:W-:Y:S02]  /*00b0*/  LOP3.LUT R7, R6, 0x7fc, RZ, 0xc0, !PT ;  /* 0x000007fc06077812 */ /* 0x000fe400078ec0ff */
[C---:B---3--:R-:W-:Y:S02]  /*00c0*/  ISETP.GE.AND P0, PT, R0.reuse, 0x80, PT ;  /* 0x000000800000780c */ /* 0x048fe40003f06270 */
[----:B------:R-:W-:-:S05]  /*00d0*/  LEA R27, R0, R7, 0xb ;  /* 0x00000007001b7211 */ /* 0x000fca00078e58ff */
[----:B--2---:R-:W-:-:S06]  /*00e0*/  IMAD.WIDE R12, R27, 0x4, R12 ;  /* 0x000000041b0c7825 */ /* 0x004fcc00078e020c */
[----:B------:R-:W2:Y:S01]  /*00f0*/  @!P0 LDG.E.EF.128 R8, desc[UR6][R12.64] ;  /* 0x000000060c088981 */ /* 0x000ea2000c0e1d00 */
[----:B----4-:R-:W-:Y:S01]  /*0100*/  UPRMT UR4, UR5, 0x654, UR4 ;  /* 0x0000065405047896 */ /* 0x010fe20008000004 */
[----:B------:R-:W-:Y:S01]  /*0110*/  SHF.R.S32.HI R15, RZ, 0x1f, R0 ;  /* 0x0000001fff0f7819 */ /* 0x000fe20000011400 */
[----:B------:R-:W-:Y:S01]  /*0120*/  HFMA2.MMA R24, -RZ, RZ, 0, 0 ;  /* 0x00000000ff187435 */ /* 0x000fe200000001ff */
[----:B------:R-:W-:Y:S02]  /*0130*/  SHF.R.U32.HI R14, RZ, 0x8, R5 ;  /* 0x00000008ff0e7819 */ /* 0x000fe40000011605 */
[----:B------:R-:W-:Y:S02]  /*0140*/  LEA.HI R15, R15, R0, RZ, 0x5 ;  /* 0x000000000f0f7211 */ /* 0x000fe400078f28ff */
[----:B------:R-:W-:Y:S02]  /*0150*/  LEA R6, R7, UR4, 0x3 ;  /* 0x0000000407067c11 */ /* 0x000fe4000f8e18ff */
[----:B------:R-:W-:-:S02]  /*0160*/  LOP3.LUT R15, R15, 0x1fffffe0, RZ, 0xc0, !PT ;  /* 0x1fffffe00f0f7812 */ /* 0x000fc400078ec0ff */
[----:B------:R-:W-:Y:S02]  /*0170*/  LOP3.LUT R5, R5, 0x1ff, RZ, 0xc0, !PT ;  /* 0x000001ff05057812 */ /* 0x000fe400078ec0ff */
[----:B------:R-:W-:Y:S02]  /*0180*/  IADD3 R15, -R15, R0, RZ ;  /* 0x000000000f0f7210 */ /* 0x000fe40007ffe1ff */
[----:B------:R-:W-:Y:S02]  /*0190*/  LOP3.LUT R18, R5, 0x200, RZ, 0xfc, !PT ;  /* 0x0000020005127812 */ /* 0x000fe400078efcff */
[----:B------:R-:W-:-:S04]  /*01a0*/  SHF.L.U32 R25, R15, 0x3, RZ ;  /* 0x000000030f197819 */ /* 0x000fc800000006ff */
[----:B------:R-:W-:Y:S02]  /*01b0*/  LEA.HI R23, R18, R25, RZ, 0x18 ;  /* 0x0000001912177211 */ /* 0x000fe400078fc0ff */
[----:B--2---:R-:W-:Y:S02]  /*01c0*/  SEL R7, R8, RZ, !P0 ;  /* 0x000000ff08077207 */ /* 0x004fe40004000000 */
[----:B------:R-:W-:Y:S02]  /*01d0*/  SEL R21, R9, RZ, !P0 ;  /* 0x000000ff09157207 */ /* 0x000fe40004000000 */
[----:B------:R-:W-:Y:S01]  /*01e0*/  SEL R29, R10, RZ, !P0 ;  /* 0x000000ff0a1d7207 */ /* 0x000fe20004000000 */
[----:B------:R-:W-:Y:S01]  /*01f0*/  STS [R6], R7 ;  /* 0x0000000706007388 */ /* 0x000fe20000000800 */
[----:B------:R-:W-:Y:S01]  /*0200*/  SEL R26, R11, RZ, !P0 ;  /* 0x000000ff0b1a7207 */ /* 0x000fe20004000000 */
[----:B------:R-:W1:Y:S01]  /*0210*/  LDC.64 R8, c[0x0][0x228] ;  /* 0x00008a00ff087b82 */ /* 0x000e620000000a00 */
[----:B------:R-:W-:Y:S01]  /*0220*/  SGXT.U32 R10, R14, 0x1 ;  /* 0x000000010e0a781a */ /* 0x000fe20000000000 */
[----:B------:R-:W-:Y:S01]  /*0230*/  STS [R6+0x8], R21 ;  /* 0x0000081506007388 */ /* 0x000fe20000000800 */
[----:B------:R-:W-:-:S02]  /*0240*/  LOP3.LUT R14, R5, 0x400, RZ, 0xfc, !PT ;  /* 0x00000400050e7812 */ /* 0x000fc400078efcff */
[----:B------:R-:W-:Y:S01]  /*0250*/  LOP3.LUT R15, R25, R10, RZ, 0xfc, !PT ;  /* 0x0000000a190f7212 */ /* 0x000fe200078efcff */
[----:B------:R-:W-:Y:S01]  /*0260*/  STS [R6+0x10], R29 ;  /* 0x0000101d06007388 */ /* 0x000fe20000000800 */
[----:B------:R-:W-:-:S03]  /*0270*/  LEA.HI R19, R14, R25, RZ, 0x18 ;  /* 0x000000190e137211 */ /* 0x000fc600078fc0ff */
[----:B------:R1:W-:Y:S01]  /*0280*/  STS [R6+0x18], R26 ;  /* 0x0000181a06007388 */ /* 0x0003e20000000800 */
[----:B-----5:R-:W-:Y:S01]  /*0290*/  IMAD.WIDE R10, R15, 0x4, R16 ;  /* 0x000000040f0a7825 */ /* 0x020fe200078e0210 */
[----:B------:R-:W-:Y:S03]  /*02a0*/  BAR.SYNC.DEFER_BLOCKING 0x0 ;  /* 0x0000000000007b1d */ /* 0x000fe60000010000 */
[----:B-1----:R-:W-:Y:S01]  /*02b0*/  IMAD.WIDE R26, R27, 0x4, R8 ;  /* 0x000000041b1a7825 */ /* 0x002fe200078e0208 */
[----:B------:R-:W-:Y:S02]  /*02c0*/  CS2R R8, SRZ ;  /* 0x0000000000087805 */ /* 0x000fe4000001ff00 */
[----:B------:R1:W2:Y:S01]  /*02d0*/  @!P0 LDG.E.EL R24, desc[UR6][R10.64] ;  /* 0x000000060a188981 */ /* 0x0002a2000c2e1900 */
[----:B------:R-:W-:Y:S01]  /*02e0*/  HFMA2.MMA R7, -RZ, RZ, 0, 0 ;  /* 0x00000000ff077435 */ /* 0x000fe200000001ff */
[----:B------:R-:W-:Y:S01]  /*02f0*/  IMAD.WIDE R20, R19, 0x4, R16 ;  /* 0x0000000413147825 */ /* 0x000fe200078e0210 */
[----:B------:R-:W-:-:S03]  /*0300*/  MOV R22, RZ ;  /* 0x000000ff00167202 */ /* 0x000fc60000000f00 */
[----:B------:R-:W-:Y:S01]  /*0310*/  IMAD.WIDE R28, R23, 0x4, R16 ;  /* 0x00000004171c7825 */ /* 0x000fe200078e0210 */
[----:B-1----:R-:W-:-:S04]  /*0320*/  CS2R R10, SRZ ;  /* 0x00000000000a7805 */ /* 0x002fc8000001ff00 */
[----:B------:R1:W3:Y:S04]  /*0330*/  @!P0 LDG.E.EL R7, desc[UR6][R20.64] ;  /* 0x0000000614078981 */ /* 0x0002e8000c2e1900 */
[----:B------:R4:W5:Y:S04]  /*0340*/  @!P0 LDG.E.EL R22, desc[UR6][R28.64] ;  /* 0x000000061c168981 */ /* 0x000968000c2e1900 */
[----:B------:R4:W2:Y:S01]  /*0350*/  @!P0 LDG.E.EF.128 R8, desc[UR6][R26.64] ;  /* 0x000000061a088981 */ /* 0x0008a2000c0e1d00 */
[----:B-1----:R-:W-:-:S04]  /*0360*/  LOP3.LUT R20, R5, 0x600, RZ, 0xfc, !PT ;  /* 0x0000060005147812 */ /* 0x002fc800078efcff */
[----:B------:R-:W-:Y:S02]  /*0370*/  LEA.HI R25, R20, R25, RZ, 0x18 ;  /* 0x0000001914197211 */ /* 0x000fe400078fc0ff */
[----:B----4-:R-:W-:Y:S02]  /*0380*/  LEA R29, R18, UR4, 0x3 ;  /* 0x00000004121d7c11 */ /* 0x010fe4000f8e18ff */
[----:B------:R-:W-:Y:S01]  /*0390*/  MOV R28, RZ ;  /* 0x000000ff001c7202 */ /* 0x000fe20000000f00 */
[----:B------:R-:W-:Y:S01]  /*03a0*/  IMAD.WIDE R16, R25, 0x4, R16 ;  /* 0x0000000419107825 */ /* 0x000fe200078e0210 */
[----:B------:R-:W-:Y:S02]  /*03b0*/  LEA R18, R14, UR4, 0x3 ;  /* 0x000000040e127c11 */ /* 0x000fe4000f8e18ff */
[----:B------:R-:W-:Y:S01]  /*03c0*/  LEA R21, R5, UR4, 0x3 ;  /* 0x0000000405157c11 */ /* 0x000fe2000f8e18ff */
[----:B------:R1:W-:Y:S01]  /*03d0*/  LDS R14, [R29] ;  /* 0x000000001d0e7984 */ /* 0x0003e20000000800 */
[----:B0-----:R-:W-:-:S03]  /*03e0*/  LEA R26, R20, UR4, 0x3 ;  /* 0x00000004141a7c11 */ /* 0x001fc6000f8e18ff */
[----:B------:R-:W0:Y:S04]  /*03f0*/  LDS R20, [R18] ;  /* 0x0000000012147984 */ /* 0x000e280000000800 */
[----:B------:R4:W3:Y:S04]  /*0400*/  @!P0 LDG.E.EL R28, desc[UR6][R16.64] ;  /* 0x00000006101c8981 */ /* 0x0008e8000c2e1900 */
[----:B------:R-:W0:Y:S04]  /*0410*/  LDS R18, [R26] ;  /* 0x000000001a127984 */ /* 0x000e280000000800 */
[----:B------:R-:W0:Y:S01]  /*0420*/  LDS R21, [R21] ;  /* 0x0000000015157984 */ /* 0x000e220000000800 */
[----:B----4-:R-:W4:Y:S01]  /*0430*/  LDC.64 R16, c[0x0][0x230] ;  /* 0x00008c00ff107b82 */ /* 0x010f220000000a00 */
[----:B-1----:R-:W-:-:S07]  /*0440*/  HFMA2.MMA R29, -RZ, RZ, 0, 0 ;  /* 0x00000000ff1d7435 */ /* 0x002fce00000001ff */
[----:B------:R-:W-:Y:S01]  /*0450*/  BAR.SYNC.DEFER_BLOCKING 0x0 ;  /* 0x0000000000007b1d */ /* 0x000fe20000010000 */
[----:B--2---:R-:W-:Y:S02]  /*0460*/  SEL R27, R8, RZ, !P0 ;  /* 0x000000ff081b7207 */ /* 0x004fe40004000000 */
[----:B------:R-:W-:Y:S02]  /*0470*/  SEL R9, R9, RZ, !P0 ;  /* 0x000000ff09097207 */ /* 0x000fe40004000000 */
[----:B------:R-:W-:Y:S02]  /*0480*/  SEL R10, R10, RZ, !P0 ;  /* 0x000000ff0a0a7207 */ /* 0x000fe40004000000 */
[----:B------:R-:W-:Y:S01]  /*0490*/  SEL R11, R11, RZ, !P0 ;  /* 0x000000ff0b0b7207 */ /* 0x000fe20004000000 */
[----:B------:R-:W-:Y:S04]  /*04a0*/  STS [R6], R27 ;  /* 0x0000001b06007388 */ /* 0x000fe80000000800 */
[----:B------:R4:W-:Y:S04]  /*04b0*/  STS [R6+0x8], R9 ;  /* 0x0000080906007388 */ /* 0x0009e80000000800 */
[----:B------:R-:W-:Y:S04]  /*04c0*/  STS [R6+0x10], R10 ;  /* 0x0000100a06007388 */ /* 0x000fe80000000800 */
[----:B------:R1:W-:Y:S01]  /*04d0*/  STS [R6+0x18], R11 ;  /* 0x0000180b06007388 */ /* 0x0003e20000000800 */
[----:B----4-:R-:W-:Y:S01]  /*04e0*/  IMAD.WIDE R8, R15, 0x4, R16 ;  /* 0x000000040f087825 */ /* 0x010fe200078e0210 */
[----:B------:R-:W-:Y:S01]  /*04f0*/  BAR.SYNC.DEFER_BLOCKING 0x0 ;  /* 0x0000000000007b1d */ /* 0x000fe20000010000 */
[----:B------:R-:W-:-:S02]  /*0500*/  MOV R15, RZ ;  /* 0x000000ff000f7202 */ /* 0x000fc40000000f00 */
[----:B-1----:R-:W-:Y:S01]  /*0510*/  IMAD.WIDE R10, R23, 0x4, R16 ;  /* 0x00000004170a7825 */ /* 0x002fe200078e0210 */
[----:B------:R-:W-:-:S03]  /*0520*/  HFMA2.MMA R23, -RZ, RZ, 0, 0 ;  /* 0x00000000ff177435 */ /* 0x000fc600000001ff */
[--C-:B------:R-:W-:Y:S01]  /*0530*/  IMAD.WIDE R26, R19, 0x4, R16.reuse ;  /* 0x00000004131a7825 */ /* 0x100fe200078e0210 */
[----:B------:R1:W2:Y:S04]  /*0540*/  @!P0 LDG.E.EL R29, desc[UR6][R8.64] ;  /* 0x00000006081d8981 */ /* 0x0002a8000c2e1900 */
[----:B------:R4:W2:Y:S01]  /*0550*/  @!P0 LDG.E.EL R15, desc[UR6][R10.64] ;  /* 0x000000060a0f8981 */ /* 0x0008a2000c2e1900 */
[----:B------:R-:W-:Y:S01]  /*0560*/  MOV R19, RZ ;  /* 0x000000ff00137202 */ /* 0x000fe20000000f00 */
[----:B------:R-:W-:Y:S02]  /*0570*/  IMAD.WIDE R16, R25, 0x4, R16 ;  /* 0x0000000419107825 */ /* 0x000fe400078e0210 */
[----:B------:R-:W2:Y:S04]  /*0580*/  @!P0 LDG.E.EL R23, desc[UR6][R26.64] ;  /* 0x000000061a178981 */ /* 0x000ea8000c2e1900 */
[----:B------:R0:W2:Y:S01]  /*0590*/  @!P0 LDG.E.EL R19, desc[UR6][R16.64] ;  /* 0x0000000610138981 */ /* 0x0000a2000c2e1900 */
[----:B------:R-:W-:-:S02]  /*05a0*/  LOP3.LUT R6, R5, 0x200, RZ, 0xfc, !PT ;  /* 0x0000020005067812 */ /* 0x000fc400078efcff */
[----:B------:R-:W-:Y:S02]  /*05b0*/  LEA R25, R5, UR4, 0x3 ;  /* 0x0000000405197c11 */ /* 0x000fe4000f8e18ff */
[----:B------:R-:W-:-:S03]  /*05c0*/  LEA R6, R6, UR4, 0x3 ;  /* 0x0000000406067c11 */ /* 0x000fc6000f8e18ff */
[----:B-1----:R-:W1:Y:S04]  /*05d0*/  LDS R8, [R25] ;  /* 0x0000000019087984 */ /* 0x002e680000000800 */
[----:B------:R-:W1:Y:S01]  /*05e0*/  LDS R6, [R6] ;  /* 0x0000000006067984 */ /* 0x000e620000000800 */
[C---:B----4-:R-:W-:Y:S02]  /*05f0*/  LOP3.LUT R11, R5.reuse, 0x400, RZ, 0xfc, !PT ;  /* 0x00000400050b7812 */ /* 0x050fe400078efcff */
[----:B-----5:R-:W-:Y:S02]  /*0600*/  SEL R9, R22, RZ, !P0 ;  /* 0x000000ff16097207 */ /* 0x020fe40004000000 */
[----:B------:R-:W-:Y:S02]  /*0610*/  LOP3.LUT R22, R5, 0x600, RZ, 0xfc, !PT ;  /* 0x0000060005167812 */ /* 0x000fe400078efcff */
[----:B0-----:R-:W-:-:S02]  /*0620*/  LEA R16, R11, UR4, 0x3 ;  /* 0x000000040b107c11 */ /* 0x001fc4000f8e18ff */
[----:B------:R-:W-:Y:S02]  /*0630*/  LEA R17, R22, UR4, 0x3 ;  /* 0x0000000416117c11 */ /* 0x000fe4000f8e18ff */
[----:B---3--:R-:W-:Y:S02]  /*0640*/  SEL R7, R7, RZ, !P0 ;  /* 0x000000ff07077207 */ /* 0x008fe40004000000 */
[----:B------:R-:W0:Y:S04]  /*0650*/  LDS R16, [R16] ;  /* 0x0000000010107984 */ /* 0x000e280000000800 */
[----:B------:R-:W3:Y:S01]  /*0660*/  LDS R17, [R17] ;  /* 0x0000000011117984 */ /* 0x000ee20000000800 */
[----:B------:R-:W-:Y:S01]  /*0670*/  FADD R20, R20, R7 ;  /* 0x0000000714147221 */ /* 0x000fe20000000000 */
[----:B------:R-:W-:Y:S01]  /*0680*/  FSEL R7, RZ, 2, P0 ;  /* 0x40000000ff077808 */ /* 0x000fe20000000000 */
[----:B------:R-:W-:Y:S01]  /*0690*/  FADD R10, R14, R9 ;  /* 0x000000090e0a7221 */ /* 0x000fe20000000000 */
[----:B------:R-:W-:-:S02]  /*06a0*/  SEL R9, R28, RZ, !P0 ;  /* 0x000000ff1c097207 */ /* 0x000fc40004000000 */
[C---:B------:R-:W-:Y:S01]  /*06b0*/  FSETP.GEU.AND P1, PT, R7.reuse, 1.175494350822287508e-38, PT ;  /* 0x008000000700780b */ /* 0x040fe20003f2e000 */
[----:B------:R-:W-:Y:S02]  /*06c0*/  FMUL R14, R7, 16777216 ;  /* 0x4b800000070e7820 */ /* 0x000fe40000400000 */
[----:B------:R-:W-:Y:S01]  /*06d0*/  FADD R18, R18, R9 ;  /* 0x0000000912127221 */ /* 0x000fe20000000000 */
[----:B------:R-:W-:Y:S02]  /*06e0*/  FSEL R9, RZ, 4, P0 ;  /* 0x40800000ff097808 */ /* 0x000fe40000000000 */
[----:B------:R-:W-:Y:S02]  /*06f0*/  FSEL R22, R14, R7, !P1 ;  /* 0x000000070e167208 */ /* 0x000fe40004800000 */
[----:B------:R-:W-:Y:S02]  /*0700*/  SEL R24, R24, RZ, !P0 ;  /* 0x000000ff18187207 */ /* 0x000fe40004000000 */
[----:B------:R-:W-:Y:S01]  /*0710*/  ISETP.LT.AND P3, PT, R0, 0x80, PT ;  /* 0x000000800000780c */ /* 0x000fe20003f61270 */
[----:B------:R-:W-:Y:S01]  /*0720*/  FMUL R26, R9, 16777216 ;  /* 0x4b800000091a7820 */ /* 0x000fe20000400000 */
[----:B------:R-:W-:Y:S01]  /*0730*/  FSEL R11, RZ, 3, P0 ;  /* 0x40400000ff0b7808 */ /* 0x000fe20000000000 */
[----:B------:R-:W-:Y:S01]  /*0740*/  FADD R21, R21, R24 ;  /* 0x0000001815157221 */ /* 0x000fe20000000000 */
[----:B------:R-:W-:Y:S01]  /*0750*/  SEL R14, RZ, 0x3f800000, !P3 ;  /* 0x3f800000ff0e7807 */ /* 0x000fe20005800000 */
[----:B------:R-:W4:Y:S01]  /*0760*/  MUFU.RCP R22, R22 ;  /* 0x0000001600167308 */ /* 0x000f220000001000 */
[----:B------:R-:W-:Y:S01]  /*0770*/  BAR.SYNC.DEFER_BLOCKING 0x0 ;  /* 0x0000000000007b1d */ /* 0x000fe20000010000 */
[----:B------:R-:W-:Y:S01]  /*0780*/  FSETP.GEU.AND P3, PT, R9, 1.175494350822287508e-38, PT ;  /* 0x008000000900780b */ /* 0x000fe20003f6e000 */
[C---:B------:R-:W-:Y:S01]  /*0790*/  FMUL R24, R11.reuse, 16777216 ;  /* 0x4b8000000b187820 */ /* 0x040fe20000400000 */
[----:B------:R-:W-:-:S04]  /*07a0*/  FSETP.GEU.AND P2, PT, R11, 1.175494350822287508e-38, PT ;  /* 0x008000000b00780b */ /* 0x000fc80003f4e000 */
[----:B------:R-:W-:-:S06]  /*07b0*/  FSEL R24, R24, R11, !P2 ;  /* 0x0000000b18187208 */ /* 0x000fcc0005000000 */
[----:B------:R-:W-:Y:S01]  /*07c0*/  MUFU.RCP R24, R24 ;  /* 0x0000001800187308 */ /* 0x000fe20000001000 */
[----:B--2---:R-:W-:Y:S02]  /*07d0*/  SEL R29, R29, RZ, !P0 ;  /* 0x000000ff1d1d7207 */ /* 0x004fe40004000000 */
[----:B------:R-:W-:-:S03]  /*07e0*/  SEL R15, R15, RZ, !P0 ;  /* 0x000000ff0f0f7207 */ /* 0x000fc60004000000 */
[----:B-1----:R-:W-:Y:S02]  /*07f0*/  FADD R8, R8, R29 ;  /* 0x0000001d08087221 */ /* 0x002fe40000000000 */
[----:B------:R-:W-:Y:S02]  /*0800*/  FADD R25, R6, R15 ;  /* 0x0000000f06197221 */ /* 0x000fe40000000000 */
[----:B------:R-:W-:Y:S01]  /*0810*/  FADD R8, R21, R8 ;  /* 0x0000000815087221 */ /* 0x000fe20000000000 */
[----:B------:R-:W-:Y:S01]  /*0820*/  FSEL R15, R26, R9, !P3 ;  /* 0x000000091a0f7208 */ /* 0x000fe20005800000 */
[----:B------:R-:W-:Y:S01]  /*0830*/  FMUL R21, R14, 16777216 ;  /* 0x4b8000000e157820 */ /* 0x000fe20000400000 */
[----:B------:R-:W-:-:S04]  /*0840*/  SEL R23, R23, RZ, !P0 ;  /* 0x000000ff17177207 */ /* 0x000fc80004000000 */
[----:B------:R-:W-:Y:S01]  /*0850*/  FSEL R27, R21, R14, !P1 ;  /* 0x0000000e151b7208 */ /* 0x000fe20004800000 */
[----:B------:R-:W1:Y:S01]  /*0860*/  MUFU.RCP R15, R15 ;  /* 0x0000000f000f7308 */ /* 0x000e620000001000 */
[----:B------:R-:W-:-:S03]  /*0870*/  FADD R10, R10, R25 ;  /* 0x000000190a0a7221 */ /* 0x000fc60000000000 */
[----:B----4-:R-:W-:Y:S01]  /*0880*/  FMUL R6, R22, R27 ;  /* 0x0000001b16067220 */ /* 0x010fe20000400000 */
[----:B------:R-:W-:Y:S01]  /*0890*/  SEL R22, R19, RZ, !P0 ;  /* 0x000000ff13167207 */ /* 0x000fe20004000000 */
[----:B0-----:R-:W-:Y:S01]  /*08a0*/  FADD R23, R16, R23 ;  /* 0x0000001710177221 */ /* 0x001fe20000000000 */
[-C--:B------:R-:W-:Y:S02]  /*08b0*/  FSEL R16, R21, R14.reuse, !P3 ;  /* 0x0000000e15107208 */ /* 0x080fe40005800000 */
[----:B------:R-:W-:Y:S01]  /*08c0*/  FSETP.NEU.AND P1, PT, R7, RZ, PT ;  /* 0x000000ff0700720b */ /* 0x000fe20003f2d000 */
[----:B---3--:R-:W-:Y:S01]  /*08d0*/  FADD R25, R17, R22 ;  /* 0x0000001611197221 */ /* 0x008fe20000000000 */
[----:B------:R-:W-:Y:S02]  /*08e0*/  FSEL R17, R8, RZ, !P0 ;  /* 0x000000ff08117208 */ /* 0x000fe40004000000 */
[----:B------:R-:W-:Y:S01]  /*08f0*/  FSEL R22, R10, RZ, !P0 ;  /* 0x000000ff0a167208 */ /* 0x000fe20004000000 */
[----:B------:R-:W-:Y:S01]  /*0900*/  FADD R20, R20, R23 ;  /* 0x0000001714147221 */ /* 0x000fe20000000000 */
[----:B------:R-:W-:Y:S01]  /*0910*/  FSEL R27, R21, R14, !P2 ;  /* 0x0000000e151b7208 */ /* 0x000fe20005000000 */
[----:B-1----:R-:W-:Y:S01]  /*0920*/  FMUL R21, R15, R16 ;  /* 0x000000100f157220 */ /* 0x002fe20000400000 */
[----:B------:R-:W-:Y:S01]  /*0930*/  FADD R15, R18, R25 ;  /* 0x00000019120f7221 */ /* 0x000fe20000000000 */
[----:B------:R-:W-:Y:S01]  /*0940*/  FSEL R6, R6, RZ, P1 ;  /* 0x000000ff06067208 */ /* 0x000fe20000800000 */
[----:B------:R-:W-:Y:S01]  /*0950*/  FADD R18, -R17, R22 ;  /* 0x0000001611127221 */ /* 0x000fe20000000100 */
[----:B------:R-:W-:Y:S01]  /*0960*/  FMUL R19, R24, R27 ;  /* 0x0000001b18137220 */ /* 0x000fe20000400000 */
[----:B------:R-:W-:Y:S01]  /*0970*/  FSETP.NEU.AND P3, PT, R11, RZ, PT ;  /* 0x000000ff0b00720b */ /* 0x000fe20003f6d000 */
[----:B------:R-:W-:Y:S01]  /*0980*/  FADD R16, R9, R9 ;  /* 0x0000000909107221 */ /* 0x000fe20000000000 */
[----:B------:R-:W-:Y:S01]  /*0990*/  FSEL R22, R20, RZ, !P0 ;  /* 0x000000ff14167208 */ /* 0x000fe20004000000 */
[----:B------:R-:W-:Y:S01]  /*09a0*/  FFMA R23, R18, R6, R17 ;  /* 0x0000000612177223 */ /* 0x000fe20000000011 */
[----:B------:R-:W-:-:S02]  /*09b0*/  FSEL R19, R19, RZ, P3 ;  /* 0x000000ff13137208 */ /* 0x000fc40001800000 */
[----:B------:R-:W-:Y:S01]  /*09c0*/  FSETP.GEU.AND P2, PT, |R16|, 1.175494350822287508e-38, PT ;  /* 0x008000001000780b */ /* 0x000fe20003f4e200 */
[--C-:B------:R-:W-:Y:S01]  /*09d0*/  FADD R22, R22, -R23.reuse ;  /* 0x8000001716167221 */ /* 0x100fe20000000000 */
[----:B------:R-:W-:Y:S01]  /*09e0*/  FSETP.NEU.AND P1, PT, R9, RZ, PT ;  /* 0x000000ff0900720b */ /* 0x000fe20003f2d000 */
[----:B------:R-:W-:Y:S01]  /*09f0*/  FMUL R17, R16, 0.25 ;  /* 0x3e80000010117820 */ /* 0x000fe20000400000 */
[----:B------:R-:W-:Y:S01]  /*0a00*/  FSEL R27, R15, RZ, !P0 ;  /* 0x000000ff0f1b7208 */ /* 0x000fe20004000000 */
[----:B------:R-:W-:Y:S01]  /*0a10*/  FFMA R24, R22, R19, R23 ;  /* 0x0000001316187223 */ /* 0x000fe20000000017 */
[----:B------:R-:W-:Y:S01]  /*0a20*/  FSETP.GT.AND P3, PT, |R16|, 8.50705917302346158658e+37, PT ;  /* 0x7e8000001000780b */ /* 0x000fe20003f64200 */
[----:B------:R-:W-:Y:S01]  /*0a30*/  FMUL R25, R18, R18 ;  /* 0x0000001212197220 */ /* 0x000fe20000400000 */
[----:B------:R-:W-:Y:S01]  /*0a40*/  FSEL R21, R21, RZ, P1 ;  /* 0x000000ff15157208 */ /* 0x000fe20000800000 */
[--C-:B------:R-:W-:Y:S01]  /*0a50*/  FADD R23, R27, -R24.reuse ;  /* 0x800000181b177221 */ /* 0x100fe20000000000 */
[----:B------:R-:W-:Y:S01]  /*0a60*/  FSEL R18, R17, R16, P3 ;  /* 0x0000001011127208 */ /* 0x000fe20001800000 */
[----:B------:R-:W-:Y:S01]  /*0a70*/  FMUL R25, R14, R25 ;  /* 0x000000190e197220 */ /* 0x000fe20000400000 */
[----:B------:R-:W-:Y:S01]  /*0a80*/  FMUL R22, R22, R22 ;  /* 0x0000001616167220 */ /* 0x000fe20000400000 */
[----:B------:R-:W-:-:S02]  /*0a90*/  FFMA R14, R23, R21, R24 ;  /* 0x00000015170e7223 */ /* 0x000fc40000000018 */
[----:B------:R-:W-:Y:S01]  /*0aa0*/  @!P2 FMUL R18, R18, 16777216 ;  /* 0x4b8000001212a820 */ /* 0x000fe20000400000 */
[----:B------:R-:W-:Y:S02]  /*0ab0*/  FMUL R22, R7, R22 ;  /* 0x0000001607167220 */ /* 0x000fe40000400000 */
[----:B------:R-:W0:Y:S01]  /*0ac0*/  SHFL.BFLY PT, R7, R14, 0x10, 0x1f ;  /* 0x0e001f000e077f89 */ /* 0x000e2200000e0000 */
[----:B------:R-:W-:Y:S01]  /*0ad0*/  FFMA R6, R6, R25, RZ ;  /* 0x0000001906067223 */ /* 0x000fe200000000ff */
[----:B------:R-:W-:Y:S01]  /*0ae0*/  FMUL R24, R23, R23 ;  /* 0x0000001717187220 */ /* 0x000fe20000400000 */
[----:B------:R-:W1:Y:S01]  /*0af0*/  MUFU.RCP R18, R18 ;  /* 0x0000001200127308 */ /* 0x000e620000001000 */
[----:B------:R-:W-:Y:S01]  /*0b00*/  FMUL R26, R9, 0.25 ;  /* 0x3e800000091a7820 */ /* 0x000fe20000400000 */
[----:B------:R-:W-:Y:S01]  /*0b10*/  FFMA R22, R19, R22, R6 ;  /* 0x0000001613167223 */ /* 0x000fe20000000006 */
[----:B------:R-:W-:-:S03]  /*0b20*/  FMUL R24, R11, R24 ;  /* 0x000000180b187220 */ /* 0x000fc60000400000 */
[----:B------:R-:W-:Y:S01]  /*0b30*/  FSEL R11, R26, R9, P3 ;  /* 0x000000091a0b7208 */ /* 0x000fe20001800000 */
[----:B------:R-:W-:Y:S01]  /*0b40*/  FFMA R22, R21, R24, R22 ;  /* 0x0000001815167223 */ /* 0x000fe20000000016 */
[----:B------:R-:W-:-:S03]  /*0b50*/  FADD R6, R16, R16 ;  /* 0x0000001010067221 */ /* 0x000fc60000000000 */
[----:B------:R-:W-:Y:S01]  /*0b60*/  @!P2 FMUL R11, R11, 16777216 ;  /* 0x4b8000000b0ba820 */ /* 0x000fe20000400000 */
[----:B------:R-:W2:Y:S01]  /*0b70*/  SHFL.BFLY PT, R19, R22, 0x10, 0x1f ;  /* 0x0e001f0016137f89 */ /* 0x000ea200000e0000 */
[----:B------:R-:W-:Y:S02]  /*0b80*/  FSETP.GEU.AND P3, PT, |R6|, 1.175494350822287508e-38, PT ;  /* 0x008000000600780b */ /* 0x000fe40003f6e200 */
[----:B-1----:R-:W-:Y:S01]  /*0b90*/  FMUL R23, R18, R11 ;  /* 0x0000000b12177220 */ /* 0x002fe20000400000 */
[----:B------:R-:W-:Y:S01]  /*0ba0*/  FSETP.NEU.AND P2, PT, R16, RZ, PT ;  /* 0x000000ff1000720b */ /* 0x000fe20003f4d000 */
[C---:B------:R-:W-:Y:S01]  /*0bb0*/  FMUL R11, R6.reuse, 0.25 ;  /* 0x3e800000060b7820 */ /* 0x040fe20000400000 */
[----:B------:R-:W-:Y:S02]  /*0bc0*/  FSETP.GT.AND P1, PT, |R6|, 8.50705917302346158658e+37, PT ;  /* 0x7e8000000600780b */ /* 0x000fe40003f24200 */
[----:B------:R-:W-:Y:S01]  /*0bd0*/  FSEL R23, R23, RZ, P2 ;  /* 0x000000ff17177208 */ /* 0x000fe20001000000 */
[----:B0-----:R-:W-:Y:S01]  /*0be0*/  FADD R7, -R14, R7 ;  /* 0x000000070e077221 */ /* 0x001fe20000000100 */
[----:B------:R-:W-:-:S03]  /*0bf0*/  FSEL R25, R11, R6, P1 ;  /* 0x000000060b197208 */ /* 0x000fc60000800000 */
[----:B------:R-:W-:Y:S02]  /*0c00*/  FFMA R14, R7, R23, R14 ;  /* 0x00000017070e7223 */ /* 0x000fe4000000000e */
[----:B------:R-:W-:-:S03]  /*0c10*/  @!P3 FMUL R25, R25, 16777216 ;  /* 0x4b8000001919b820 */ /* 0x000fc60000400000 */
[----:B------:R-:W0:Y:S01]  /*0c20*/  SHFL.BFLY PT, R21, R14, 0x8, 0x1f ;  /* 0x0d001f000e157f89 */ /* 0x000e2200000e0000 */
[----:B------:R-:W-:Y:S02]  /*0c30*/  FMUL R18, R7, R7 ;  /* 0x0000000707127220 */ /* 0x000fe40000400000 */
[----:B------:R-:W1:Y:S02]  /*0c40*/  MUFU.RCP R25, R25 ;  /* 0x0000001900197308 */ /* 0x000e640000001000 */
[----:B------:R-:W-:Y:S01]  /*0c50*/  FMUL R18, R9, R18 ;  /* 0x0000001209127220 */ /* 0x000fe20000400000 */
[----:B--2---:R-:W-:Y:S01]  /*0c60*/  FADD R24, R22, R19 ;  /* 0x0000001316187221 */ /* 0x004fe20000000000 */
[----:B------:R-:W-:Y:S01]  /*0c70*/  FSEL R22, R17, R16, P1 ;  /* 0x0000001011167208 */ /* 0x000fe20000800000 */
[----:B------:R-:W-:Y:S02]  /*0c80*/  FADD R7, R6, R6 ;  /* 0x0000000606077221 */ /* 0x000fe40000000000 */
[----:B------:R-:W-:-:S02]  /*0c90*/  FFMA R24, R23, R18, R24 ;  /* 0x0000001217187223 */ /* 0x000fc40000000018 */
[----:B------:R-:W-:Y:S01]  /*0ca0*/  @!P3 FMUL R22, R22, 16777216 ;  /* 0x4b8000001616b820 */ /* 0x000fe20000400000 */
[C---:B------:R-:W-:Y:S01]  /*0cb0*/  FSETP.GEU.AND P3, PT, |R7|.reuse, 1.175494350822287508e-38, PT ;  /* 0x008000000700780b */ /* 0x040fe20003f6e200 */
[----:B------:R-:W-:Y:S01]  /*0cc0*/  FMUL R18, R7, 0.25 ;  /* 0x3e80000007127820 */ /* 0x000fe20000400000 */
[----:B------:R-:W2:Y:S01]  /*0cd0*/  SHFL.BFLY PT, R17, R24, 0x8, 0x1f ;  /* 0x0d001f0018117f89 */ /* 0x000ea200000e0000 */
[----:B------:R-:W-:Y:S01]  /*0ce0*/  FSETP.NEU.AND P2, PT, R6, RZ, PT ;  /* 0x000000ff0600720b */ /* 0x000fe20003f4d000 */
[----:B-1----:R-:W-:Y:S01]  /*0cf0*/  FMUL R22, R25, R22 ;  /* 0x0000001619167220 */ /* 0x002fe20000400000 */
[----:B------:R-:W-:-:S04]  /*0d00*/  FSETP.GT.AND P1, PT, |R7|, 8.50705917302346158658e+37, PT ;  /* 0x7e8000000700780b */ /* 0x000fc80003f24200 */
[----:B------:R-:W-:Y:S01]  /*0d10*/  FSEL R19, R22, RZ, P2 ;  /* 0x000000ff16137208 */ /* 0x000fe20001000000 */
[----:B0-----:R-:W-:Y:S01]  /*0d20*/  FADD R21, -R14, R21 ;  /* 0x000000150e157221 */ /* 0x001fe20000000100 */
[----:B------:R-:W-:-:S03]  /*0d30*/  FSEL R23, R18, R7, P1 ;  /* 0x0000000712177208 */ /* 0x000fc60000800000 */
[----:B------:R-:W-:Y:S02]  /*0d40*/  FFMA R9, R21, R19, R14 ;  /* 0x0000001315097223 */ /* 0x000fe4000000000e */
[----:B------:R-:W-:-:S03]  /*0d50*/  @!P3 FMUL R23, R23, 16777216 ;  /* 0x4b8000001717b820 */ /* 0x000fc60000400000 */
[----:B------:R-:W0:Y:S03]  /*0d60*/  SHFL.BFLY PT, R22, R9, 0x4, 0x1f ;  /* 0x0c801f0009167f89 */ /* 0x000e2600000e0000 */
[----:B------:R-:W1:Y:S01]  /*0d70*/  MUFU.RCP R23, R23 ;  /* 0x0000001700177308 */ /* 0x000e620000001000 */
[----:B------:R-:W-:Y:S01]  /*0d80*/  FSEL R14, R11, R6, P1 ;  /* 0x000000060b0e7208 */ /* 0x000fe20000800000 */
[----:B--2---:R-:W-:Y:S01]  /*0d90*/  FADD R24, R24, R17 ;  /* 0x0000001118187221 */ /* 0x004fe20000000000 */
[----:B------:R-:W-:Y:S01]  /*0da0*/  FADD R17, R7, R7 ;  /* 0x0000000707117221 */ /* 0x000fe20000000000 */
[----:B------:R-:W-:Y:S02]  /*0db0*/  FMUL R21, R21, R21 ;  /* 0x0000001515157220 */ /* 0x000fe40000400000 */
[----:B------:R-:W-:Y:S02]  /*0dc0*/  @!P3 FMUL R14, R14, 16777216 ;  /* 0x4b8000000e0eb820 */ /* 0x000fe40000400000 */
[----:B------:R-:W-:Y:S01]  /*0dd0*/  FMUL R21, R16, R21 ;  /* 0x0000001510157220 */ /* 0x000fe20000400000 */
[C---:B------:R-:W-:Y:S01]  /*0de0*/  FSETP.GEU.AND P3, PT, |R17|.reuse, 1.175494350822287508e-38, PT ;  /* 0x008000001100780b */ /* 0x040fe20003f6e200 */
[C---:B------:R-:W-:Y:S01]  /*0df0*/  FMUL R16, R17.reuse, 0.25 ;  /* 0x3e80000011107820 */ /* 0x040fe20000400000 */
[----:B------:R-:W-:Y:S01]  /*0e00*/  FSETP.GT.AND P1, PT, |R17|, 8.50705917302346158658e+37, PT ;  /* 0x7e8000001100780b */ /* 0x000fe20003f24200 */
[----:B------:R-:W-:Y:S01]  /*0e10*/  FFMA R19, R19, R21, R24 ;  /* 0x0000001513137223 */ /* 0x000fe20000000018 */
[----:B-1----:R-:W-:-:S02]  /*0e20*/  FMUL R26, R23, R14 ;  /* 0x0000000e171a7220 */ /* 0x002fc40000400000 */
[----:B------:R-:W1:Y:S01]  /*0e30*/  S2R R14, SR_TID.X ;  /* 0x00000000000e7919 */ /* 0x000e620000002100 */
[----:B------:R-:W-:Y:S02]  /*0e40*/  FSETP.NEU.AND P2, PT, R7, RZ, PT ;  /* 0x000000ff0700720b */ /* 0x000fe40003f4d000 */
[----:B------:R-:W-:Y:S01]  /*0e50*/  FSEL R11, R16, R17, P1 ;  /* 0x00000011100b7208 */ /* 0x000fe20000800000 */
[----:B------:R-:W2:Y:S01]  /*0e60*/  SHFL.BFLY PT, R24, R19, 0x4, 0x1f ;  /* 0x0c801f0013187f89 */ /* 0x000ea200000e0000 */
[----:B------:R-:W-:Y:S01]  /*0e70*/  FSEL R26, R26, RZ, P2 ;  /* 0x000000ff1a1a7208 */ /* 0x000fe20001000000 */
[----:B0-----:R-:W-:Y:S02]  /*0e80*/  FADD R22, -R9, R22 ;  /* 0x0000001609167221 */ /* 0x001fe40000000100 */
[----:B------:R-:W-:Y:S02]  /*0e90*/  @!P3 FMUL R11, R11, 16777216 ;  /* 0x4b8000000b0bb820 */ /* 0x000fe40000400000 */
[C---:B------:R-:W-:Y:S01]  /*0ea0*/  FFMA R9, R22.reuse, R26, R9 ;  /* 0x0000001a16097223 */ /* 0x040fe20000000009 */
[----:B------:R-:W-:Y:S01]  /*0eb0*/  FMUL R21, R22, R22 ;  /* 0x0000001616157220 */ /* 0x000fe20000400000 */
[----:B------:R-:W-:-:S02]  /*0ec0*/  LEA R23, R5, UR4, 0x2 ;  /* 0x0000000405177c11 */ /* 0x000fc4000f8e10ff */
[----:B------:R-:W0:Y:S01]  /*0ed0*/  MUFU.RCP R11, R11 ;  /* 0x0000000b000b7308 */ /* 0x000e220000001000 */
[----:B------:R-:W3:Y:S01]  /*0ee0*/  SHFL.BFLY PT, R22, R9, 0x2, 0x1f ;  /* 0x0c401f0009167f89 */ /* 0x000ee200000e0000 */
[----:B------:R-:W-:Y:S01]  /*0ef0*/  FMUL R21, R6, R21 ;  /* 0x0000001506157220 */ /* 0x000fe20000400000 */
[----:B------:R-:W-:Y:S02]  /*0f00*/  FSEL R6, R18, R7, P1 ;  /* 0x0000000712067208 */ /* 0x000fe40000800000 */
[----:B------:R4:W-:Y:S04]  /*0f10*/  STS [R23], R8 ;  /* 0x0000000817007388 */ /* 0x0009e80000000800 */
[----:B------:R-:W-:Y:S04]  /*0f20*/  STS [R23+0x800], R10 ;  /* 0x0008000a17007388 */ /* 0x000fe80000000800 */
[----:B------:R5:W-:Y:S04]  /*0f30*/  STS [R23+0x1000], R20 ;  /* 0x0010001417007388 */ /* 0x000be80000000800 */
[----:B------:R-:W-:Y:S01]  /*0f40*/  STS [R23+0x1800], R15 ;  /* 0x0018000f17007388 */ /* 0x000fe20000000800 */
[----:B------:R-:W-:Y:S01]  /*0f50*/  @!P3 FMUL R6, R6, 16777216 ;  /* 0x4b8000000606b820 */ /* 0x000fe20000400000 */
[----:B--2---:R-:W-:-:S03]  /*0f60*/  FADD R19, R19, R24 ;  /* 0x0000001813137221 */ /* 0x004fc60000000000 */
[----:B0-----:R-:W-:Y:S01]  /*0f70*/  FMUL R24, R11, R6 ;  /* 0x000000060b187220 */ /* 0x001fe20000400000 */
[----:B-1----:R-:W-:Y:S01]  /*0f80*/  SHF.L.U32 R6, R14, 0x2, RZ ;  /* 0x000000020e067819 */ /* 0x002fe200000006ff */
[----:B------:R-:W-:Y:S01]  /*0f90*/  BAR.SYNC.DEFER_BLOCKING 0x0 ;  /* 0x0000000000007b1d */ /* 0x000fe20000010000 */
[----:B------:R-:W-:Y:S02]  /*0fa0*/  FSETP.NEU.AND P1, PT, R17, RZ, PT ;  /* 0x000000ff1100720b */ /* 0x000fe40003f2d000 */
[----:B------:R-:W-:Y:S01]  /*0fb0*/  LOP3.LUT R11, R6, 0x7fc, RZ, 0xc0, !PT ;  /* 0x000007fc060b7812 */ /* 0x000fe200078ec0ff */
[----:B------:R-:W-:Y:S01]  /*0fc0*/  FFMA R19, R26, R21, R19 ;  /* 0x000000151a137223 */ /* 0x000fe20000000013 */
[----:B------:R-:W-:Y:S01]  /*0fd0*/  FSEL R24, R24, RZ, P1 ;  /* 0x000000ff18187208 */ /* 0x000fe20000800000 */
[----:B---3--:R-:W-:Y:S01]  /*0fe0*/  FADD R22, -R9, R22 ;  /* 0x0000001609167221 */ /* 0x008fe20000000100 */
[----:B----4-:R-:W-:Y:S02]  /*0ff0*/  LEA R8, R11, UR4, 0x2 ;  /* 0x000000040b087c11 */ /* 0x010fe4000f8e10ff */
[----:B------:R-:W0:Y:S01]  /*1000*/  SHFL.BFLY PT, R18, R19, 0x2, 0x1f ;  /* 0x0c401f0013127f89 */ /* 0x000e2200000e0000 */
[C---:B------:R-:W-:Y:S01]  /*1010*/  FMUL R26, R22.reuse, R22 ;  /* 0x00000016161a7220 */ /* 0x040fe20000400000 */
[----:B------:R-:W-:Y:S01]  /*1020*/  FFMA R22, R22, R24, R9 ;  /* 0x0000001816167223 */ /* 0x000fe20000000009 */
[----:B------:R-:W-:Y:S01]  /*1030*/  FADD R21, R17, R17 ;  /* 0x0000001111157221 */ /* 0x000fe20000000000 */
[----:B------:R-:W-:Y:S04]  /*1040*/  LDS.128 R8, [R8] ;  /* 0x0000000008087984 */ /* 0x000fe80000000c00 */
[C---:B------:R-:W-:Y:S01]  /*1050*/  FSETP.GEU.AND P2, PT, |R21|.reuse, 1.175494350822287508e-38, PT ;  /* 0x008000001500780b */ /* 0x040fe20003f4e200 */
[C---:B-----5:R-:W-:Y:S01]  /*1060*/  FMUL R20, R21.reuse, 0.25 ;  /* 0x3e80000015147820 */ /* 0x060fe20000400000 */
[----:B------:R-:W-:Y:S01]  /*1070*/  FSETP.GT.AND P1, PT, |R21|, 8.50705917302346158658e+37, PT ;  /* 0x7e8000001500780b */ /* 0x000fe20003f24200 */
[----:B------:R-:W-:-:S02]  /*1080*/  FMUL R26, R7, R26 ;  /* 0x0000001a071a7220 */ /* 0x000fc40000400000 */
[----:B------:R-:W1:Y:S01]  /*1090*/  SHFL.BFLY PT, R7, R22, 0x1, 0x1f ;  /* 0x0c201f0016077f89 */ /* 0x000e6200000e0000 */
[----:B------:R-:W-:Y:S01]  /*10a0*/  FSEL R20, R20, R21, P1 ;  /* 0x0000001514147208 */ /* 0x000fe20000800000 */
[----:B0-----:R-:W-:-:S04]  /*10b0*/  FADD R19, R19, R18 ;  /* 0x0000001213137221 */ /* 0x001fc80000000000 */
[----:B------:R-:W-:Y:S02]  /*10c0*/  FFMA R19, R24, R26, R19 ;  /* 0x0000001a18137223 */ /* 0x000fe40000000013 */
[----:B------:R-:W-:-:S03]  /*10d0*/  @!P2 FMUL R20, R20, 16777216 ;  /* 0x4b8000001414a820 */ /* 0x000fc60000400000 */
[----:B------:R-:W0:Y:S03]  /*10e0*/  SHFL.BFLY PT, R18, R19, 0x1, 0x1f ;  /* 0x0c201f0013127f89 */ /* 0x000e2600000e0000 */
[----:B------:R-:W2:Y:S01]  /*10f0*/  MUFU.RCP R20, R20 ;  /* 0x0000001400147308 */ /* 0x000ea20000001000 */
[----:B------:R-:W-:-:S05]  /*1100*/  FSEL R15, R16, R17, P1 ;  /* 0x00000011100f7208 */ /* 0x000fca0000800000 */
[----:B------:R-:W-:Y:S01]  /*1110*/  @!P2 FMUL R15, R15, 16777216 ;  /* 0x4b8000000f0fa820 */ /* 0x000fe20000400000 */
[----:B------:R-:W-:Y:S01]  /*1120*/  FSETP.NEU.AND P1, PT, R21, RZ, PT ;  /* 0x000000ff1500720b */ /* 0x000fe20003f2d000 */
[----:B-1----:R-:W-:Y:S01]  /*1130*/  FADD R7, -R22, R7 ;  /* 0x0000000716077221 */ /* 0x002fe20000000100 */
[----:B------:R-:W-:Y:S01]  /*1140*/  @!P0 STG.E.128 desc[UR6][R12.64], R8 ;  /* 0x000000080c008986 */ /* 0x000fe2000c101d06 */
[----:B--2---:R-:W-:Y:S01]  /*1150*/  FMUL R15, R20, R15 ;  /* 0x0000000f140f7220 */ /* 0x004fe20000400000 */
[----:B------:R-:W-:Y:S01]  /*1160*/  BAR.SYNC.DEFER_BLOCKING 0x0 ;  /* 0x0000000000007b1d */ /* 0x000fe20000010000 */
[----:B------:R-:W-:Y:S01]  /*1170*/  LOP3.LUT P2, RZ, R14, 0x1f, RZ, 0xc0, !PT ;  /* 0x0000001f0eff7812 */ /* 0x000fe2000784c0ff */
[----:B------:R-:W-:Y:S02]  /*1180*/  FMUL R16, R7, R7 ;  /* 0x0000000707107220 */ /* 0x000fe40000400000 */
[----:B------:R-:W-:Y:S01]  /*1190*/  FSEL R15, R15, RZ, P1 ;  /* 0x000000ff0f0f7208 */ /* 0x000fe20000800000 */
[----:B0-----:R-:W-:Y:S01]  /*11a0*/  FADD R18, R19, R18 ;  /* 0x0000001213127221 */ /* 0x001fe20000000000 */
[----:B------:R-:W-:Y:S01]  /*11b0*/  SHF.R.U32.HI R23, RZ, 0x3, R14 ;  /* 0x00000003ff177819 */ /* 0x000fe2000001160e */
[----:B------:R-:W-:-:S02]  /*11c0*/  FMUL R16, R17, R16 ;  /* 0x0000001011107220 */ /* 0x000fc40000400000 */
[----:B------:R-:W-:Y:S01]  /*11d0*/  FFMA R7, R7, R15, R22 ;  /* 0x0000000f07077223 */ /* 0x000fe20000000016 */
[----:B------:R-:W-:Y:S01]  /*11e0*/  LOP3.LUT R20, R23, 0x3c, RZ, 0xc0, !PT ;  /* 0x0000003c17147812 */ /* 0x000fe200078ec0ff */
[----:B------:R-:W-:Y:S01]  /*11f0*/  FFMA R17, R15, R16, R18 ;  /* 0x000000100f117223 */ /* 0x000fe20000000012 */
[----:B------:R-:W-:-:S03]  /*1200*/  ISETP.GE.AND P3, PT, R14, 0x10, PT ;  /* 0x000000100e00780c */ /* 0x000fc60003f66270 */
[----:B------:R-:W-:Y:S04]  /*1210*/  @!P2 STS [R20+UR4+0x80], R21 ;  /* 0x000080151400a988 */ /* 0x000fe80008000804 */
[----:B------:R-:W-:Y:S04]  /*1220*/  @!P2 STS [R20+UR4], R7 ;  /* 0x000000071400a988 */ /* 0x000fe80008000804 */
[----:B------:R-:W-:Y:S01]  /*1230*/  @!P2 STS [R20+UR4+0x40], R17 ;  /* 0x000040111400a988 */ /* 0x000fe20008000804 */
[----:B------:R-:W-:Y:S06]  /*1240*/  BAR.SYNC.DEFER_BLOCKING 0x0 ;  /* 0x0000000000007b1d */ /* 0x000fec0000010000 */
[----:B------:R-:W0:Y:S04]  /*1250*/  @!P3 LDS R3, [R6+UR4+0x80] ;  /* 0x000080040603b984 */ /* 0x000e280008000800 */
[----:B------:R-:W1:Y:S04]  /*1260*/  @!P3 LDS R4, [R6+UR4] ;  /* 0x000000040604b984 */ /* 0x000e680008000800 */
[----:B------:R-:W-:Y:S04]  /*1270*/  @!P3 LDS R2, [R6+UR4+0x40] ;  /* 0x000040040602b984 */ /* 0x000fe80008000800 */
[----:B0-----:R-:W0:Y:S04]  /*1280*/  SHFL.BFLY PT, R16, R3, 0x8, 0x1f ;  /* 0x0d001f0003107f89 */ /* 0x001e2800000e0000 */
[----:B-1----:R-:W-:Y:S01]  /*1290*/  SHFL.BFLY PT, R9, R4, 0x8, 0x1f ;  /* 0x0d001f0004097f89 */ /* 0x002fe200000e0000 */
[----:B0-----:R-:W-:-:S05]  /*12a0*/  FADD R15, R3, R16 ;  /* 0x00000010030f7221 */ /* 0x001fca0000000000 */
[C---:B------:R-:W-:Y:S01]  /*12b0*/  FSETP.GEU.AND P2, PT, |R15|.reuse, 1.175494350822287508e-38, PT ;  /* 0x008000000f00780b */ /* 0x040fe20003f4e200 */
[C---:B------:R-:W-:Y:S01]  /*12c0*/  FMUL R10, R15.reuse, 0.25 ;  /* 0x3e8000000f0a7820 */ /* 0x040fe20000400000 */
[----:B------:R-:W-:Y:S01]  /*12d0*/  FSETP.GT.AND P1, PT, |R15|, 8.50705917302346158658e+37, PT ;  /* 0x7e8000000f00780b */ /* 0x000fe20003f24200 */
[----:B------:R-:W0:Y:S03]  /*12e0*/  SHFL.BFLY PT, R8, R15, 0x4, 0x1f ;  /* 0x0c801f000f087f89 */ /* 0x000e2600000e0000 */
[----:B------:R-:W-:-:S07]  /*12f0*/  FSEL R10, R10, R15, P1 ;  /* 0x0000000f0a0a7208 */ /* 0x000fce0000800000 */
[----:B------:R-:W-:-:S04]  /*1300*/  @!P2 FMUL R10, R10, 16777216 ;  /* 0x4b8000000a0aa820 */ /* 0x000fc80000400000 */
[----:B------:R-:W1:Y:S01]  /*1310*/  MUFU.RCP R13, R10 ;  /* 0x0000000a000d7308 */ /* 0x000e620000001000 */
[----:B------:R-:W2:Y:S01]  /*1320*/  SHFL.BFLY PT, R11, R2, 0x8, 0x1f ;  /* 0x0d001f00020b7f89 */ /* 0x000ea200000e0000 */
[----:B------:R-:W-:-:S04]  /*1330*/  @P1 FMUL R16, R16, 0.25 ;  /* 0x3e80000010101820 */ /* 0x000fc80000400000 */
[----:B------:R-:W-:Y:S01]  /*1340*/  @!P2 FMUL R16, R16, 16777216 ;  /* 0x4b8000001010a820 */ /* 0x000fe20000400000 */
[C---:B------:R-:W-:Y:S01]  /*1350*/  FSETP.NEU.AND P2, PT, R15.reuse, RZ, PT ;  /* 0x000000ff0f00720b */ /* 0x040fe20003f4d000 */
[----:B0-----:R-:W-:Y:S02]  /*1360*/  FADD R7, R15, R8 ;  /* 0x000000080f077221 */ /* 0x001fe40000000000 */
[----:B-1----:R-:W-:-:S03]  /*1370*/  FMUL R13, R13, R16 ;  /* 0x000000100d0d7220 */ /* 0x002fc60000400000 */
[C---:B------:R-:W-:Y:S01]  /*1380*/  FSETP.GEU.AND P3, PT, |R7|.reuse, 1.175494350822287508e-38, PT ;  /* 0x008000000700780b */ /* 0x040fe20003f6e200 */
[----:B------:R-:W-:Y:S01]  /*1390*/  FADD R9, -R4, R9 ;  /* 0x0000000904097221 */ /* 0x000fe20000000100 */
[----:B------:R-:W-:Y:S01]  /*13a0*/  FMUL R16, R7, 0.25 ;  /* 0x3e80000007107820 */ /* 0x000fe20000400000 */
[----:B------:R-:W-:Y:S01]  /*13b0*/  FSEL R13, R13, RZ, P2 ;  /* 0x000000ff0d0d7208 */ /* 0x000fe20001000000 */
[----:B------:R-:W0:Y:S01]  /*13c0*/  SHFL.BFLY PT, R10, R7, 0x2, 0x1f ;  /* 0x0c401f00070a7f89 */ /* 0x000e2200000e0000 */
[----:B------:R-:W-:Y:S01]  /*13d0*/  FSETP.GT.AND P1, PT, |R7|, 8.50705917302346158658e+37, PT ;  /* 0x7e8000000700780b */ /* 0x000fe20003f24200 */
[C---:B------:R-:W-:Y:S02]  /*13e0*/  FMUL R12, R9.reuse, R9 ;  /* 0x00000009090c7220 */ /* 0x040fe40000400000 */
[----:B------:R-:W-:Y:S01]  /*13f0*/  FFMA R4, R9, R13, R4 ;  /* 0x0000000d09047223 */ /* 0x000fe20000000004 */
[----:B------:R-:W-:Y:S01]  /*1400*/  FSEL R16, R16, R7, P1 ;  /* 0x0000000710107208 */ /* 0x000fe20000800000 */
[----:B--2---:R-:W-:Y:S01]  /*1410*/  FADD R2, R2, R11 ;  /* 0x0000000b02027221 */ /* 0x004fe20000000000 */
[----:B------:R-:W-:-:S02]  /*1420*/  FMUL R12, R3, R12 ;  /* 0x0000000c030c7220 */ /* 0x000fc40000400000 */
[----:B------:R-:W1:Y:S01]  /*1430*/  SHFL.BFLY PT, R3, R4, 0x4, 0x1f ;  /* 0x0c801f0004037f89 */ /* 0x000e6200000e0000 */
[----:B------:R-:W-:Y:S01]  /*1440*/  @!P3 FMUL R16, R16, 16777216 ;  /* 0x4b8000001010b820 */ /* 0x000fe20000400000 */
[----:B------:R-:W-:-:S03]  /*1450*/  FFMA R12, R13, R12, R2 ;  /* 0x0000000c0d0c7223 */ /* 0x000fc60000000002 */
[----:B------:R-:W2:Y:S02]  /*1460*/  MUFU.RCP R11, R16 ;  /* 0x00000010000b7308 */ /* 0x000ea40000001000 */
[----:B------:R-:W3:Y:S01]  /*1470*/  SHFL.BFLY PT, R9, R12, 0x4, 0x1f ;  /* 0x0c801f000c097f89 */ /* 0x000ee200000e0000 */
[----:B------:R-:W-:-:S04]  /*1480*/  @P1 FMUL R8, R8, 0.25 ;  /* 0x3e80000008081820 */ /* 0x000fc80000400000 */
[----:B------:R-:W-:Y:S01]  /*1490*/  @!P3 FMUL R8, R8, 16777216 ;  /* 0x4b8000000808b820 */ /* 0x000fe20000400000 */
[C---:B0-----:R-:W-:Y:S01]  /*14a0*/  FADD R2, R7.reuse, R10 ;  /* 0x0000000a07027221 */ /* 0x041fe20000000000 */
[----:B------:R-:W-:Y:S02]  /*14b0*/  FSETP.NEU.AND P2, PT, R7, RZ, PT ;  /* 0x000000ff0700720b */ /* 0x000fe40003f4d000 */
[----:B--2---:R-:W-:Y:S02]  /*14c0*/  FMUL R11, R11, R8 ;  /* 0x000000080b0b7220 */ /* 0x004fe40000400000 */
[C---:B------:R-:W-:Y:S01]  /*14d0*/  FSETP.GEU.AND P3, PT, |R2|.reuse, 1.175494350822287508e-38, PT ;  /* 0x008000000200780b */ /* 0x040fe20003f6e200 */
[----:B------:R-:W-:Y:S01]  /*14e0*/  FMUL R13, R2, 0.25 ;  /* 0x3e800000020d7820 */ /* 0x000fe20000400000 */
[----:B-1----:R-:W-:Y:S01]  /*14f0*/  FADD R3, -R4, R3 ;  /* 0x0000000304037221 */ /* 0x002fe20000000100 */
[----:B------:R-:W-:Y:S02]  /*1500*/  FSETP.GT.AND P1, PT, |R2|, 8.50705917302346158658e+37, PT ;  /* 0x7e8000000200780b */ /* 0x000fe40003f24200 */
[----:B------:R-:W-:Y:S01]  /*1510*/  FSEL R11, R11, RZ, P2 ;  /* 0x000000ff0b0b7208 */ /* 0x000fe20001000000 */
[----:B------:R-:W-:Y:S01]  /*1520*/  FMUL R8, R3, R3 ;  /* 0x0000000303087220 */ /* 0x000fe20000400000 */
[----:B------:R-:W-:Y:S01]  /*1530*/  FSEL R16, R13, R2, P1 ;  /* 0x000000020d107208 */ /* 0x000fe20000800000 */
[----:B---3--:R-:W-:-:S02]  /*1540*/  FADD R12, R12, R9 ;  /* 0x000000090c0c7221 */ /* 0x008fc40000000000 */
[----:B------:R-:W-:Y:S01]  /*1550*/  FFMA R4, R3, R11, R4 ;  /* 0x0000000b03047223 */ /* 0x000fe20000000004 */
[----:B------:R-:W-:Y:S01]  /*1560*/  FMUL R8, R15, R8 ;  /* 0x000000080f087220 */ /* 0x000fe20000400000 */
[----:B------:R-:W0:Y:S01]  /*1570*/  SHFL.BFLY PT, R3, R2, 0x1, 0x1f ;  /* 0x0c201f0002037f89 */ /* 0x000e2200000e0000 */
[----:B------:R-:W-:Y:S02]  /*1580*/  @!P3 FMUL R16, R16, 16777216 ;  /* 0x4b8000001010b820 */ /* 0x000fe40000400000 */
[----:B------:R-:W-:Y:S01]  /*1590*/  FFMA R8, R11, R8, R12 ;  /* 0x000000080b087223 */ /* 0x000fe2000000000c */
[----:B------:R-:W1:Y:S01]  /*15a0*/  SHFL.BFLY PT, R13, R4, 0x2, 0x1f ;  /* 0x0c401f00040d7f89 */ /* 0x000e6200000e0000 */
[----:B------:R-:W2:Y:S03]  /*15b0*/  MUFU.RCP R9, R16 ;  /* 0x0000001000097308 */ /* 0x000ea60000001000 */
[----:B------:R-:W3:Y:S01]  /*15c0*/  SHFL.BFLY PT, R11, R8, 0x2, 0x1f ;  /* 0x0c401f00080b7f89 */ /* 0x000ee200000e0000 */
[----:B------:R-:W-:-:S04]  /*15d0*/  @P1 FMUL R10, R10, 0.25 ;  /* 0x3e8000000a0a1820 */ /* 0x000fc80000400000 */
[----:B------:R-:W-:Y:S01]  /*15e0*/  @!P3 FMUL R10, R10, 16777216 ;  /* 0x4b8000000a0ab820 */ /* 0x000fe20000400000 */
[----:B------:R-:W-:-:S03]  /*15f0*/  FSETP.NEU.AND P1, PT, R2, RZ, PT ;  /* 0x000000ff0200720b */ /* 0x000fc60003f2d000 */
[----:B--2---:R-:W-:Y:S01]  /*1600*/  FMUL R10, R9, R10 ;  /* 0x0000000a090a7220 */ /* 0x004fe20000400000 */
[----:B0-----:R-:W-:-:S04]  /*1610*/  FADD R9, R2, R3 ;  /* 0x0000000302097221 */ /* 0x001fc80000000000 */
[----:B------:R-:W-:Y:S01]  /*1620*/  FSEL R10, R10, RZ, P1 ;  /* 0x000000ff0a0a7208 */ /* 0x000fe20000800000 */
[----:B-1----:R-:W-:Y:S01]  /*1630*/  FADD R13, -R4, R13 ;  /* 0x0000000d040d7221 */ /* 0x002fe20000000100 */
[----:B------:R-:W-:-:S03]  /*1640*/  FSETP.GEU.AND P2, PT, |R9|, 1.175494350822287508e-38, PT ;  /* 0x008000000900780b */ /* 0x000fc60003f4e200 */
[C---:B------:R-:W-:Y:S01]  /*1650*/  FFMA R4, R13.reuse, R10, R4 ;  /* 0x0000000a0d047223 */ /* 0x040fe20000000004 */
[----:B------:R-:W-:Y:S01]  /*1660*/  FMUL R12, R13, R13 ;  /* 0x0000000d0d0c7220 */ /* 0x000fe20000400000 */
[----:B---3--:R-:W-:Y:S01]  /*1670*/  FADD R11, R8, R11 ;  /* 0x0000000b080b7221 */ /* 0x008fe20000000000 */
[C---:B------:R-:W-:Y:S01]  /*1680*/  FMUL R8, R9.reuse, 0.25 ;  /* 0x3e80000009087820 */ /* 0x040fe20000400000 */
[----:B------:R-:W-:Y:S01]  /*1690*/  FSETP.GT.AND P1, PT, |R9|, 8.50705917302346158658e+37, PT ;  /* 0x7e8000000900780b */ /* 0x000fe20003f24200 */
[----:B------:R-:W-:Y:S02]  /*16a0*/  FMUL R12, R7, R12 ;  /* 0x0000000c070c7220 */ /* 0x000fe40000400000 */
[----:B------:R-:W0:Y:S01]  /*16b0*/  SHFL.BFLY PT, R7, R4, 0x1, 0x1f ;  /* 0x0c201f0004077f89 */ /* 0x000e2200000e0000 */
[----:B------:R-:W-:Y:S01]  /*16c0*/  FSEL R13, R8, R9, P1 ;  /* 0x00000009080d7208 */ /* 0x000fe20000800000 */
[----:B------:R-:W-:-:S04]  /*16d0*/  FFMA R11, R10, R12, R11 ;  /* 0x0000000c0a0b7223 */ /* 0x000fc8000000000b */
[----:B------:R-:W-:Y:S01]  /*16e0*/  @!P2 FMUL R13, R13, 16777216 ;  /* 0x4b8000000d0da820 */ /* 0x000fe20000400000 */
[----:B------:R-:W1:Y:S03]  /*16f0*/  SHFL.BFLY PT, R8, R11, 0x1, 0x1f ;  /* 0x0c201f000b087f89 */ /* 0x000e6600000e0000 */
[----:B------:R-:W2:Y:S01]  /*1700*/  MUFU.RCP R10, R13 ;  /* 0x0000000d000a7308 */ /* 0x000ea20000001000 */
[----:B------:R-:W-:Y:S01]  /*1710*/  @P1 FMUL R3, R3, 0.25 ;  /* 0x3e80000003031820 */ /* 0x000fe20000400000 */
[----:B------:R-:W-:-:S03]  /*1720*/  LOP3.LUT P1, RZ, R14, 0xf, RZ, 0xc0, !PT ;  /* 0x0000000f0eff7812 */ /* 0x000fc6000782c0ff */
[----:B------:R-:W-:Y:S01]  /*1730*/  @!P2 FMUL R3, R3, 16777216 ;  /* 0x4b8000000303a820 */ /* 0x000fe20000400000 */
[----:B------:R-:W-:Y:S02]  /*1740*/  FSETP.NEU.AND P2, PT, R9, RZ, PT ;  /* 0x000000ff0900720b */ /* 0x000fe40003f4d000 */
[----:B------:R-:W-:Y:S01]  /*1750*/  ISETP.LT.AND P1, PT, R14, 0x10, !P1 ;  /* 0x000000100e00780c */ /* 0x000fe20004f21270 */
[----:B0-----:R-:W-:Y:S01]  /*1760*/  FADD R7, -R4, R7 ;  /* 0x0000000704077221 */ /* 0x001fe20000000100 */
[----:B--2---:R-:W-:-:S03]  /*1770*/  FMUL R10, R10, R3 ;  /* 0x000000030a0a7220 */ /* 0x004fc60000400000 */
[----:B------:R-:W-:Y:S02]  /*1780*/  FMUL R3, R7, R7 ;  /* 0x0000000707037220 */ /* 0x000fe40000400000 */
[----:B------:R-:W-:Y:S01]  /*1790*/  FSEL R10, R10, RZ, P2 ;  /* 0x000000ff0a0a7208 */ /* 0x000fe20001000000 */
[----:B-1----:R-:W-:Y:S01]  /*17a0*/  FADD R11, R11, R8 ;  /* 0x000000080b0b7221 */ /* 0x002fe20000000000 */
[----:B------:R-:W-:-:S03]  /*17b0*/  FMUL R3, R2, R3 ;  /* 0x0000000302037220 */ /* 0x000fc60000400000 */
[----:B------:R-:W-:Y:S01]  /*17c0*/  FFMA R7, R7, R10, R4 ;  /* 0x0000000a07077223 */ /* 0x000fe20000000004 */
[----:B------:R-:W-:Y:S01]  /*17d0*/  FFMA R11, R10, R3, R11 ;  /* 0x000000030a0b7223 */ /* 0x000fe2000000000b */
[----:B------:R-:W-:Y:S01]  /*17e0*/  @P1 STS [R6+UR4+0x80], R9 ;  /* 0x0000800906001988 */ /* 0x000fe20008000804 */
[----:B------:R-:W0:Y:S03]  /*17f0*/  LDC.64 R2, c[0x0][0x238] ;  /* 0x00008e00ff027b82 */ /* 0x000e260000000a00 */
[----:B------:R-:W-:Y:S04]  /*1800*/  @P1 STS [R6+UR4], R7 ;  /* 0x0000000706001988 */ /* 0x000fe80008000804 */
[----:B------:R-:W-:Y:S01]  /*1810*/  @P1 STS [R6+UR4+0x40], R11 ;  /* 0x0000400b06001988 */ /* 0x000fe20008000804 */
[----:B------:R-:W-:Y:S06]  /*1820*/  BAR.SYNC.DEFER_BLOCKING 0x0 ;  /* 0x0000000000007b1d */ /* 0x000fec0000010000 */
[----:B------:R-:W1:Y:S01]  /*1830*/  LDS R13, [UR4] ;  /* 0x00000004ff0d7984 */ /* 0x000e620008000800 */
[----:B------:R-:W-:Y:S01]  /*1840*/  ISETP.EQ.AND P0, PT, R5, RZ, !P0 ;  /* 0x000000ff0500720c */ /* 0x000fe20004702270 */
[----:B0-----:R-:W-:Y:S01]  /*1850*/  IMAD.WIDE R2, R0, 0x4, R2 ;  /* 0x0000000400027825 */ /* 0x001fe200078e0202 */
[----:B------:R-:W0:Y:S01]  /*1860*/  LDC.64 R4, c[0x0][0x218] ;  /* 0x00008600ff047b82 */ /* 0x000e220000000a00 */
[----:B------:R-:W2:Y:S01]  /*1870*/  LDS R8, [UR4+0x40] ;  /* 0x00004004ff087984 */ /* 0x000ea20008000800 */
[----:B------:R-:W-:-:S09]  /*1880*/  HFMA2.MMA R15, -RZ, RZ, 0.75, 0 ;  /* 0x3a000000ff0f7435 */ /* 0x000fd200000001ff */
[----:B-1----:R0:W-:Y:S01]  /*1890*/  @P0 STG.E desc[UR6][R2.64], R13 ;  /* 0x0000000d02000986 */ /* 0x0021e2000c101906 */
[----:B--2---:R-:W-:Y:S01]  /*18a0*/  FFMA R8, R8, R15, 9.9999999747524270788e-07 ;  /* 0x358637bd08087423 */ /* 0x004fe2000000000f */
[----:B------:R-:W-:Y:S06]  /*18b0*/  BAR.SYNC.DEFER_BLOCKING 0x0 ;  /* 0x0000000000007b1d */ /* 0x000fec0000010000 */
[----:B0-----:R-:W-:Y:S05]  /*18c0*/  @!P0 EXIT ;  /* 0x000000000000894d */ /* 0x001fea0003800000 */
[----:B------:R-:W0:Y:S01]  /*18d0*/  MUFU.RSQ R7, R8 ;  /* 0x0000000800077308 */ /* 0x000e220000001400 */
[----:B------:R-:W-:-:S05]  /*18e0*/  IMAD.WIDE R2, R0, 0x4, R4 ;  /* 0x0000000400027825 */ /* 0x000fca00078e0204 */
[----:B0-----:R-:W-:Y:S01]  /*18f0*/  STG.E desc[UR6][R2.64], R7 ;  /* 0x0000000702007986 */ /* 0x001fe2000c101906 */
[----:B------:R-:W-:Y:S05]  /*1900*/  EXIT ;  /* 0x000000000000794d */ /* 0x000fea0003800000 */
.L_x_0:
[----:B------:R-:W-:-:S00]  /*1910*/  BRA `(.L_x_0) ;  /* 0xfffffffc00fc7947 */ /* 0x000fc0000383ffff */
[----:B------:R-:W-:-:S00]  /*1920*/  NOP ;  /* 0x0000000000007918 */ /* 0x000fc00000000000 */
        /* <DEDUP_REMOVED lines=13> */
.L_x_1:


//--------------------- .nv.global.init           --------------------------
	.section	.nv.global.init,"aw",@progbits
.nv.global.init:
	.type		_$_str,@object
	.size		_$_str,(.L_0 - _$_str)
_$_str:
        /*0000*/ 	.byte	0x5f, 0x5f, 0x43, 0x55, 0x44, 0x41, 0x5f, 0x46, 0x54, 0x5a, 0x00
.L_0:


//--------------------- .nv.shared.triton_red_fused_add_convolution_native_group_norm_15 --------------------------
	.section	.nv.shared.triton_red_fused_add_convolution_native_group_norm_15,"aw",@nobits
	.sectionflags	@""
	.align	16
	.zero		1024


//--------------------- .nv.constant0.triton_red_fused_add_convolution_native_group_norm_15 --------------------------
	.section	.nv.constant0.triton_red_fused_add_convolution_native_group_norm_15,"a",@progbits
	.sectionflags	@""
	.align	4
.nv.constant0.triton_red_fused_add_convolution_native_group_norm_15:
	.zero		584
